//
// Generated by NVIDIA NVVM Compiler
//
// Compiler Build ID: CL-36424714
// Cuda compilation tools, release 13.0, V13.0.88
// Based on NVVM 20.0.0
//

.version 9.0
.target sm_100
.address_size 64

	// .globl	_Z13printBlockIdxv
.extern .func  (.param .b32 func_retval0) vprintf
(
	.param .b64 vprintf_param_0,
	.param .b64 vprintf_param_1
)
;
.global .align 1 .b8 $str[43] = {84, 104, 114, 101, 97, 100, 32, 40, 37, 100, 44, 32, 37, 100, 44, 32, 37, 100, 41, 32, 105, 110, 32, 66, 108, 111, 99, 107, 32, 40, 37, 100, 44, 32, 37, 100, 44, 32, 37, 100, 41, 10};

.visible .entry _Z13printBlockIdxv()
{
	.local .align 8 .b8 	__local_depot0[24];
	.reg .b64 	%SP;
	.reg .b64 	%SPL;
	.reg .b32 	%r<9>;
	.reg .b64 	%rd<5>;

	mov.u64 	%SPL, __local_depot0;
	cvta.local.u64 	%SP, %SPL;
	add.u64 	%rd1, %SP, 0;
	add.u64 	%rd2, %SPL, 0;
	mov.u32 	%r1, %tid.x;
	mov.u32 	%r2, %tid.y;
	mov.u32 	%r3, %tid.z;
	mov.u32 	%r4, %ctaid.x;
	mov.u32 	%r5, %ctaid.y;
	mov.u32 	%r6, %ctaid.z;
	st.local.v2.u32 	[%rd2], {%r1, %r2};
	st.local.v2.u32 	[%rd2+8], {%r3, %r4};
	st.local.v2.u32 	[%rd2+16], {%r5, %r6};
	mov.u64 	%rd3, $str;
	cvta.global.u64 	%rd4, %rd3;
	{ // callseq 0, 0
	.param .b64 param0;
	st.param.b64 	[param0], %rd4;
	.param .b64 param1;
	st.param.b64 	[param1], %rd1;
	.param .b32 retval0;
	call.uni (retval0), 
	vprintf, 
	(
	param0, 
	param1
	);
	ld.param.b32 	%r7, [retval0];
	} // callseq 0
	ret;

}


// ===== COMPILED SASS (sm_100) =====

	.target	sm_100

	.elftype	@"ET_EXEC"


//--------------------- .note.nv.tkinfo           --------------------------
	.section	.note.nv.tkinfo,"",@"SHT_NOTE"
	.sectionflags	@"SHF_NOTE_NV_TKINFO"
	.tkinfo
        /*0018*/ 	.word	0x00000002
        /*0030*/ 	.string	""
        /*0030*/ 	.string	"ptxas"
        /*0030*/ 	.string	"Cuda compilation tools, release 13.0, V13.0.88"
        /*0030*/ 	.string	"Build cuda_13.0.r13.0/compiler.36424714_0"
        /*0030*/ 	.string	"-arch sm_100 -m 64 "



//--------------------- .note.nv.cuinfo           --------------------------
	.section	.note.nv.cuinfo,"",@"SHT_NOTE"
	.sectionflags	@"SHF_NOTE_NV_CUINFO"
        /*0018*/ 	.short	0x0002
        /*001a*/ 	.short	0x0064
        /*001c*/ 	.short	0x0082
	.zero		2


//--------------------- .nv.info                  --------------------------
	.section	.nv.info,"",@"SHT_CUDA_INFO"
	.align	4


	//----- nvinfo : EIATTR_REGCOUNT
	.align		4
        /*0000*/ 	.byte	0x04, 0x2f
        /*0002*/ 	.short	(.L_2 - .L_1)
	.align		4
.L_1:
        /*0004*/ 	.word	index@(_Z13printBlockIdxv)
        /*0008*/ 	.word	0x00000018


	//----- nvinfo : EIATTR_FRAME_SIZE
	.align		4
.L_2:
        /*000c*/ 	.byte	0x04, 0x11
        /*000e*/ 	.short	(.L_4 - .L_3)
	.align		4
.L_3:
        /*0010*/ 	.word	index@(_Z13printBlockIdxv)
        /*0014*/ 	.word	0x00000018


	//----- nvinfo : EIATTR_MIN_STACK_SIZE
	.align		4
.L_4:
        /*0018*/ 	.byte	0x04, 0x12
        /*001a*/ 	.short	(.L_6 - .L_5)
	.align		4
.L_5:
        /*001c*/ 	.word	index@(_Z13printBlockIdxv)
        /*0020*/ 	.word	0x00000018
.L_6:


//--------------------- .nv.compat                --------------------------
	.section	.nv.compat,"",@"SHT_CUDA_COMPAT_INFO"
	.align	4
        /*0000*/ 	.byte	0x02, 0x09, 0x00, 0x00, 0x02, 0x02, 0x01, 0x00, 0x02, 0x05, 0x05, 0x00, 0x03, 0x07, 0x01, 0x01
        /*0010*/ 	.byte	0x02, 0x03, 0x00, 0x00, 0x02, 0x06, 0x01, 0x00, 0x04, 0x0b, 0x08, 0x00, 0x09, 0x00, 0x00, 0x00
        /*0020*/ 	.byte	0x00, 0x00, 0x00, 0x00


//--------------------- .nv.info._Z13printBlockIdxv --------------------------
	.section	.nv.info._Z13printBlockIdxv,"",@"SHT_CUDA_INFO"
	.sectionflags	@""
	.align	4


	//----- nvinfo : EIATTR_CUDA_API_VERSION
	.align		4
        /*0000*/ 	.byte	0x04, 0x37
        /*0002*/ 	.short	(.L_8 - .L_7)
.L_7:
        /*0004*/ 	.word	0x00000082


	//----- nvinfo : EIATTR_SPARSE_MMA_MASK
	.align		4
.L_8:
        /*0008*/ 	.byte	0x03, 0x50
        /*000a*/ 	.short	0x0000


	//----- nvinfo : EIATTR_MAXREG_COUNT
	.align		4
        /*000c*/ 	.byte	0x03, 0x1b
        /*000e*/ 	.short	0x00ff


	//----- nvinfo : EIATTR_EXTERNS
	.align		4
        /*0010*/ 	.byte	0x04, 0x0f
        /*0012*/ 	.short	(.L_10 - .L_9)


	//   ....[0]....
	.align		4
.L_9:
        /*0014*/ 	.word	index@(vprintf)


	//----- nvinfo : EIATTR_MERCURY_ISA_VERSION
	.align		4
.L_10:
        /*0018*/ 	.byte	0x03, 0x5f
        /*001a*/ 	.short	0x0101


	//----- nvinfo : EIATTR_VRC_CTA_INIT_COUNT
	.align		4
        /*001c*/ 	.byte	0x02, 0x4a
	.zero		1
	.zero		1


	//----- nvinfo : EIATTR_SYSCALL_OFFSETS
	.align		4
        /*0020*/ 	.byte	0x04, 0x46
        /*0022*/ 	.short	(.L_12 - .L_11)


	//   ....[0]....
.L_11:
        /*0024*/ 	.word	0x00000150


	//----- nvinfo : EIATTR_EXIT_INSTR_OFFSETS
	.align		4
.L_12:
        /*0028*/ 	.byte	0x04, 0x1c
        /*002a*/ 	.short	(.L_14 - .L_13)


	//   ....[0]....
.L_13:
        /*002c*/ 	.word	0x00000160


	//----- nvinfo : EIATTR_SW_WAR
	.align		4
.L_14:
        /*0030*/ 	.byte	0x04, 0x36
        /*0032*/ 	.short	(.L_16 - .L_15)
.L_15:
        /*0034*/ 	.word	0x00000008
.L_16:


//--------------------- .nv.callgraph             --------------------------
	.section	.nv.callgraph,"",@"SHT_CUDA_CALLGRAPH"
	.align	4
	.sectionentsize	8
	.align		4
        /*0000*/ 	.word	0x00000000
	.align		4
        /*0004*/ 	.word	0xffffffff
	.align		4
        /*0008*/ 	.word	index@(_Z13printBlockIdxv)
	.align		4
        /*000c*/ 	.word	index@(vprintf)
	.align		4
        /*0010*/ 	.word	0x00000000
	.align		4
        /*0014*/ 	.word	0xfffffffe
	.align		4
        /*0018*/ 	.word	0x00000000
	.align		4
        /*001c*/ 	.word	0xfffffffd
	.align		4
        /*0020*/ 	.word	0x00000000
	.align		4
        /*0024*/ 	.word	0xfffffffc


//--------------------- .nv.constant4             --------------------------
	.section	.nv.constant4,"a",@progbits
	.align	8
	.align		8
.nv.constant4:
        /*0000*/ 	.dword	vprintf
	.align		8
        /*0008*/ 	.dword	$str


//--------------------- .text._Z13printBlockIdxv  --------------------------
	.section	.text._Z13printBlockIdxv,"ax",@progbits
	.align	128
        .global         _Z13printBlockIdxv
        .type           _Z13printBlockIdxv,@function
        .size           _Z13printBlockIdxv,(.L_x_2 - _Z13printBlockIdxv)
        .other          _Z13printBlockIdxv,@"STO_CUDA_ENTRY STV_DEFAULT"
_Z13printBlockIdxv:
.text._Z13printBlockIdxv:
[----:B------:R-:W0:Y:S01]  /*0000*/  LDC R1, c[0x0][0x37c] ;  /* 0x0000df00ff017b82 */ /* 0x000e220000000800 */
[----:B------:R-:W1:Y:S01]  /*0010*/  S2R R8, SR_TID.X ;  /* 0x0000000000087919 */ /* 0x000e620000002100 */
[----:B0-----:R-:W-:Y:S01]  /*0020*/  VIADD R1, R1, 0xffffffe8 ;  /* 0xffffffe801017836 */ /* 0x001fe20000000000 */
[----:B------:R-:W-:Y:S01]  /*0030*/  MOV R0, 0x0 ;  /* 0x0000000000007802 */ /* 0x000fe20000000f00 */
[----:B------:R-:W0:Y:S01]  /*0040*/  LDCU UR4, c[0x0][0x2f8] ;  /* 0x00005f00ff0477ac */ /* 0x000e220008000800 */
[----:B------:R-:W1:Y:S03]  /*0050*/  S2R R9, SR_TID.Y ;  /* 0x0000000000097919 */ /* 0x000e660000002200 */
[----:B------:R2:W3:Y:S01]  /*0060*/  LDC.64 R2, c[0x4][R0] ;  /* 0x0100000000027b82 */ /* 0x0004e20000000a00 */
[----:B------:R-:W4:Y:S01]  /*0070*/  LDCU.64 UR6, c[0x4][0x8] ;  /* 0x01000100ff0677ac */ /* 0x000f220008000a00 */
[----:B------:R-:W5:Y:S01]  /*0080*/  S2R R10, SR_TID.Z ;  /* 0x00000000000a7919 */ /* 0x000f620000002300 */
[----:B------:R-:W2:Y:S01]  /*0090*/  LDCU UR5, c[0x0][0x2fc] ;  /* 0x00005f80ff0577ac */ /* 0x000ea20008000800 */
[----:B------:R-:W5:Y:S01]  /*00a0*/  S2R R11, SR_CTAID.X ;  /* 0x00000000000b7919 */ /* 0x000f620000002500 */
[----:B------:R-:W5:Y:S01]  /*00b0*/  S2R R12, SR_CTAID.Y ;  /* 0x00000000000c7919 */ /* 0x000f620000002600 */
[----:B------:R-:W5:Y:S01]  /*00c0*/  S2R R13, SR_CTAID.Z ;  /* 0x00000000000d7919 */ /* 0x000f620000002700 */
[----:B0-----:R-:W-:Y:S01]  /*00d0*/  IADD3 R6, P0, PT, R1, UR4, RZ ;  /* 0x0000000401067c10 */ /* 0x001fe2000ff1e0ff */
[----:B----4-:R-:W-:Y:S01]  /*00e0*/  IMAD.U32 R4, RZ, RZ, UR6 ;  /* 0x00000006ff047e24 */ /* 0x010fe2000f8e00ff */
[----:B------:R-:W-:-:S03]  /*00f0*/  MOV R5, UR7 ;  /* 0x0000000700057c02 */ /* 0x000fc60008000f00 */
[----:B--2---:R-:W-:Y:S01]  /*0100*/  IMAD.X R7, RZ, RZ, UR5, P0 ;  /* 0x00000005ff077e24 */ /* 0x004fe200080e06ff */
[----:B-1----:R0:W-:Y:S04]  /*0110*/  STL.64 [R1], R8 ;  /* 0x0000000801007387 */ /* 0x0021e80000100a00 */
[----:B-----5:R0:W-:Y:S04]  /*0120*/  STL.64 [R1+0x8], R10 ;  /* 0x0000080a01007387 */ /* 0x0201e80000100a00 */
[----:B------:R0:W-:Y:S02]  /*0130*/  STL.64 [R1+0x10], R12 ;  /* 0x0000100c01007387 */ /* 0x0001e40000100a00 */
[----:B------:R-:W-:-:S07]  /*0140*/  LEPC R20, `(.L_x_0) ;  /* 0x000000001014794e */ /* 0x000fce0000000000 */
[----:B0--3--:R-:W-:Y:S05]  /*0150*/  CALL.ABS.NOINC R2 ;  /* 0x0000000002007343 */ /* 0x009fea0003c00000 */
.L_x_0:
[----:B------:R-:W-:Y:S05]  /*0160*/  EXIT ;  /* 0x000000000000794d */ /* 0x000fea0003800000 */
.L_x_1:
[----:B------:R-:W-:-:S00]  /*0170*/  BRA `(.L_x_1) ;  /* 0xfffffffc00fc7947 */ /* 0x000fc0000383ffff */
[----:B------:R-:W-:-:S00]  /*0180*/  NOP ;  /* 0x0000000000007918 */ /* 0x000fc00000000000 */
[----:B------:R-:W-:-:S00]  /*0190*/  NOP ;  /* 0x0000000000007918 */ /* 0x000fc00000000000 */
[----:B------:R-:W-:-:S00]  /*01a0*/  NOP ;  /* 0x0000000000007918 */ /* 0x000fc00000000000 */
[----:B------:R-:W-:-:S00]  /*01b0*/  NOP ;  /* 0x0000000000007918 */ /* 0x000fc00000000000 */
[----:B------:R-:W-:-:S00]  /*01c0*/  NOP ;  /* 0x0000000000007918 */ /* 0x000fc00000000000 */
[----:B------:R-:W-:-:S00]  /*01d0*/  NOP ;  /* 0x0000000000007918 */ /* 0x000fc00000000000 */
[----:B------:R-:W-:-:S00]  /*01e0*/  NOP ;  /* 0x0000000000007918 */ /* 0x000fc00000000000 */
[----:B------:R-:W-:-:S00]  /*01f0*/  NOP ;  /* 0x0000000000007918 */ /* 0x000fc00000000000 */
.L_x_2:


//--------------------- .nv.global.init           --------------------------
	.section	.nv.global.init,"aw",@progbits
.nv.global.init:
	.type		$str,@object
	.size		$str,(.L_0 - $str)
$str:
        /*0000*/ 	.byte	0x54, 0x68, 0x72, 0x65, 0x61, 0x64, 0x20, 0x28, 0x25, 0x64, 0x2c, 0x20, 0x25, 0x64, 0x2c, 0x20
        /*0010*/ 	.byte	0x25, 0x64, 0x29, 0x20, 0x69, 0x6e, 0x20, 0x42, 0x6c, 0x6f, 0x63, 0x6b, 0x20, 0x28, 0x25, 0x64
        /*0020*/ 	.byte	0x2c, 0x20, 0x25, 0x64, 0x2c, 0x20, 0x25, 0x64, 0x29, 0x0a, 0x00
.L_0:


//--------------------- .nv.shared.reserved.0     --------------------------
	.section	.nv.shared.reserved.0,"aw",@nobits
	.weak		__nv_reservedSMEM_offset_0_alias
	.size		__nv_reservedSMEM_offset_0_alias, 0, 64
	.other		__nv_reservedSMEM_offset_0_alias,@"STO_CUDA_RESERVED_SHARED STV_DEFAULT"
__nv_reservedSMEM_offset_0_alias:
	.zero		0
	.zero		64


//--------------------- .nv.constant0._Z13printBlockIdxv --------------------------
	.section	.nv.constant0._Z13printBlockIdxv,"a",@progbits
	.sectionflags	@""
	.align	4
.nv.constant0._Z13printBlockIdxv:
	.zero		896


//--------------------- SYMBOLS --------------------------

	.type		.nv.reservedSmem.offset0,@object
	.size		.nv.reservedSmem.offset0,0x4
	.type		vprintf,@function
